	.headerflags	@"EF_CUDA_TEXMODE_UNIFIED EF_CUDA_64BIT_ADDRESS EF_CUDA_ACCELERATORS EF_CUDA_SM90 EF_CUDA_VIRTUAL_SM(EF_CUDA_SM90)"
	.elftype	@"ET_EXEC"


//--------------------- .nv.info                  --------------------------
	.section	.nv.info,"",@"SHT_CUDA_INFO"
	.align	4


	//----- nvinfo : EIATTR_REGCOUNT
	.align		4
        /*0000*/ 	.byte	0x04, 0x2f
        /*0002*/ 	.short	(.L_1 - .L_0)
	.align		4
.L_0:
        /*0004*/ 	.word	index@(triton_poi_fused__unsafe_index_add_mul_sub_61)
        /*0008*/ 	.word	0x00000020


	//----- nvinfo : EIATTR_MIN_STACK_SIZE
	.align		4
.L_1:
        /*000c*/ 	.byte	0x04, 0x12
        /*000e*/ 	.short	(.L_3 - .L_2)
	.align		4
.L_2:
        /*0010*/ 	.word	index@(triton_poi_fused__unsafe_index_add_mul_sub_61)
        /*0014*/ 	.word	0x00000000


	//----- nvinfo : EIATTR_FRAME_SIZE
	.align		4
.L_3:
        /*0018*/ 	.byte	0x04, 0x11
        /*001a*/ 	.short	(.L_5 - .L_4)
	.align		4
.L_4:
        /*001c*/ 	.word	index@(triton_poi_fused__unsafe_index_add_mul_sub_61)
        /*0020*/ 	.word	0x00000000


	//----- nvinfo : EIATTR_MIN_STACK_SIZE
	.align		4
.L_5:
        /*0024*/ 	.byte	0x04, 0x12
        /*0026*/ 	.short	(.L_7 - .L_6)
	.align		4
.L_6:
        /*0028*/ 	.word	index@(triton_poi_fused__unsafe_index_add_mul_sub_61)
        /*002c*/ 	.word	0x00000000
.L_7:


//--------------------- .nv.info.triton_poi_fused__unsafe_index_add_mul_sub_61 --------------------------
	.section	.nv.info.triton_poi_fused__unsafe_index_add_mul_sub_61,"",@"SHT_CUDA_INFO"
	.sectionflags	@""
	.align	4


	//----- nvinfo : EIATTR_CUDA_API_VERSION
	.align		4
        /*0000*/ 	.byte	0x04, 0x37
        /*0002*/ 	.short	(.L_9 - .L_8)
.L_8:
        /*0004*/ 	.word	0x0000007c


	//----- nvinfo : EIATTR_KPARAM_INFO
	.align		4
.L_9:
        /*0008*/ 	.byte	0x04, 0x17
        /*000a*/ 	.short	(.L_11 - .L_10)
.L_10:
        /*000c*/ 	.word	0x00000000
        /*0010*/ 	.short	0x000a
        /*0012*/ 	.short	0x0050
        /*0014*/ 	.byte	0x00, 0xf0, 0x11, 0x00


	//----- nvinfo : EIATTR_KPARAM_INFO
	.align		4
.L_11:
        /*0018*/ 	.byte	0x04, 0x17
        /*001a*/ 	.short	(.L_13 - .L_12)
.L_12:
        /*001c*/ 	.word	0x00000000
        /*0020*/ 	.short	0x0009
        /*0022*/ 	.short	0x0048
        /*0024*/ 	.byte	0x00, 0xf4, 0x21, 0x00


	//----- nvinfo : EIATTR_KPARAM_INFO
	.align		4
.L_13:
        /*0028*/ 	.byte	0x04, 0x17
        /*002a*/ 	.short	(.L_15 - .L_14)
.L_14:
        /*002c*/ 	.word	0x00000000
        /*0030*/ 	.short	0x0008
        /*0032*/ 	.short	0x0040
        /*0034*/ 	.byte	0x00, 0xf4, 0x21, 0x00


	//----- nvinfo : EIATTR_KPARAM_INFO
	.align		4
.L_15:
        /*0038*/ 	.byte	0x04, 0x17
        /*003a*/ 	.short	(.L_17 - .L_16)
.L_16:
        /*003c*/ 	.word	0x00000000
        /*0040*/ 	.short	0x0007
        /*0042*/ 	.short	0x0038
        /*0044*/ 	.byte	0x00, 0xf4, 0x21, 0x00


	//----- nvinfo : EIATTR_KPARAM_INFO
	.align		4
.L_17:
        /*0048*/ 	.byte	0x04, 0x17
        /*004a*/ 	.short	(.L_19 - .L_18)
.L_18:
        /*004c*/ 	.word	0x00000000
        /*0050*/ 	.short	0x0006
        /*0052*/ 	.short	0x0030
        /*0054*/ 	.byte	0x00, 0xf4, 0x21, 0x00


	//----- nvinfo : EIATTR_KPARAM_INFO
	.align		4
.L_19:
        /*0058*/ 	.byte	0x04, 0x17
        /*005a*/ 	.short	(.L_21 - .L_20)
.L_20:
        /*005c*/ 	.word	0x00000000
        /*0060*/ 	.short	0x0005
        /*0062*/ 	.short	0x0028
        /*0064*/ 	.byte	0x00, 0xf4, 0x21, 0x00


	//----- nvinfo : EIATTR_KPARAM_INFO
	.align		4
.L_21:
        /*0068*/ 	.byte	0x04, 0x17
        /*006a*/ 	.short	(.L_23 - .L_22)
.L_22:
        /*006c*/ 	.word	0x00000000
        /*0070*/ 	.short	0x0004
        /*0072*/ 	.short	0x0020
        /*0074*/ 	.byte	0x00, 0xf4, 0x21, 0x00


	//----- nvinfo : EIATTR_KPARAM_INFO
	.align		4
.L_23:
        /*0078*/ 	.byte	0x04, 0x17
        /*007a*/ 	.short	(.L_25 - .L_24)
.L_24:
        /*007c*/ 	.word	0x00000000
        /*0080*/ 	.short	0x0003
        /*0082*/ 	.short	0x0018
        /*0084*/ 	.byte	0x00, 0xf4, 0x21, 0x00


	//----- nvinfo : EIATTR_KPARAM_INFO
	.align		4
.L_25:
        /*0088*/ 	.byte	0x04, 0x17
        /*008a*/ 	.short	(.L_27 - .L_26)
.L_26:
        /*008c*/ 	.word	0x00000000
        /*0090*/ 	.short	0x0002
        /*0092*/ 	.short	0x0010
        /*0094*/ 	.byte	0x00, 0xf4, 0x21, 0x00


	//----- nvinfo : EIATTR_KPARAM_INFO
	.align		4
.L_27:
        /*0098*/ 	.byte	0x04, 0x17
        /*009a*/ 	.short	(.L_29 - .L_28)
.L_28:
        /*009c*/ 	.word	0x00000000
        /*00a0*/ 	.short	0x0001
        /*00a2*/ 	.short	0x0008
        /*00a4*/ 	.byte	0x00, 0xf4, 0x21, 0x00


	//----- nvinfo : EIATTR_KPARAM_INFO
	.align		4
.L_29:
        /*00a8*/ 	.byte	0x04, 0x17
        /*00aa*/ 	.short	(.L_31 - .L_30)
.L_30:
        /*00ac*/ 	.word	0x00000000
        /*00b0*/ 	.short	0x0000
        /*00b2*/ 	.short	0x0000
        /*00b4*/ 	.byte	0x00, 0xf4, 0x21, 0x00


	//----- nvinfo : EIATTR_SPARSE_MMA_MASK
	.align		4
.L_31:
        /*00b8*/ 	.byte	0x03, 0x50
        /*00ba*/ 	.short	0x0000


	//----- nvinfo : EIATTR_MAXREG_COUNT
	.align		4
        /*00bc*/ 	.byte	0x03, 0x1b
        /*00be*/ 	.short	0x00ff


	//----- nvinfo : EIATTR_EXIT_INSTR_OFFSETS
	.align		4
        /*00c0*/ 	.byte	0x04, 0x1c
        /*00c2*/ 	.short	(.L_33 - .L_32)


	//   ....[0]....
.L_32:
        /*00c4*/ 	.word	0x00000a50


	//----- nvinfo : EIATTR_REQNTID
	.align		4
.L_33:
        /*00c8*/ 	.byte	0x04, 0x10
        /*00ca*/ 	.short	(.L_35 - .L_34)
.L_34:
        /*00cc*/ 	.word	0x00000100
        /*00d0*/ 	.word	0x00000001
        /*00d4*/ 	.word	0x00000001


	//----- nvinfo : EIATTR_CBANK_PARAM_SIZE
	.align		4
.L_35:
        /*00d8*/ 	.byte	0x03, 0x19
        /*00da*/ 	.short	0x0054


	//----- nvinfo : EIATTR_PARAM_CBANK
	.align		4
        /*00dc*/ 	.byte	0x04, 0x0a
        /*00de*/ 	.short	(.L_37 - .L_36)
	.align		4
.L_36:
        /*00e0*/ 	.word	index@(.nv.constant0.triton_poi_fused__unsafe_index_add_mul_sub_61)
        /*00e4*/ 	.short	0x0210
        /*00e6*/ 	.short	0x0054


	//----- nvinfo : EIATTR_SW_WAR
	.align		4
.L_37:
        /*00e8*/ 	.byte	0x04, 0x36
        /*00ea*/ 	.short	(.L_39 - .L_38)
.L_38:
        /*00ec*/ 	.word	0x00000008
.L_39:


//--------------------- .nv.callgraph             --------------------------
	.section	.nv.callgraph,"",@"SHT_CUDA_CALLGRAPH"
	.align	4
	.sectionentsize	8
	.align		4
        /*0000*/ 	.word	0x00000000
	.align		4
        /*0004*/ 	.word	0xffffffff
	.align		4
        /*0008*/ 	.word	0x00000000
	.align		4
        /*000c*/ 	.word	0xfffffffe
	.align		4
        /*0010*/ 	.word	0x00000000
	.align		4
        /*0014*/ 	.word	0xfffffffd
	.align		4
        /*0018*/ 	.word	0x00000000
	.align		4
        /*001c*/ 	.word	0xfffffffc


//--------------------- .text.triton_poi_fused__unsafe_index_add_mul_sub_61 --------------------------
	.section	.text.triton_poi_fused__unsafe_index_add_mul_sub_61,"ax",@progbits
	.align	128
        .global         triton_poi_fused__unsafe_index_add_mul_sub_61
        .type           triton_poi_fused__unsafe_index_add_mul_sub_61,@function
        .size           triton_poi_fused__unsafe_index_add_mul_sub_61,(.L_x_1 - triton_poi_fused__unsafe_index_add_mul_sub_61)
        .other          triton_poi_fused__unsafe_index_add_mul_sub_61,@"STO_CUDA_ENTRY STV_DEFAULT"
triton_poi_fused__unsafe_index_add_mul_sub_61:
.text.triton_poi_fused__unsafe_index_add_mul_sub_61:
[----:B------:R-:W-:Y:S01]  /*0000*/  LDC R1, c[0x0][0x28] ;  /* 0x00000a00ff017b82 */ /* 0x000fe20000000800 */
[----:B------:R-:W1:Y:S07]  /*0010*/  S2R R0, SR_TID.X ;  /* 0x0000000000007919 */ /* 0x000e6e0000002100 */
[----:B------:R-:W2:Y:S01]  /*0020*/  LDC.64 R16, c[0x0][0x210] ;  /* 0x00008400ff107b82 */ /* 0x000ea20000000a00 */
[----:B------:R-:W-:Y:S01]  /*0030*/  ULDC.64 UR4, c[0x0][0x208] ;  /* 0x0000820000047ab9 */ /* 0x000fe20000000a00 */
[----:B------:R-:W-:Y:S01]  /*0040*/  ULDC.64 UR6, c[0x0][0x220] ;  /* 0x0000880000067ab9 */ /* 0x000fe20000000a00 */
[----:B------:R-:W3:Y:S05]  /*0050*/  S2R R3, SR_CTAID.X ;  /* 0x0000000000037919 */ /* 0x000eea0000002500 */
[----:B------:R-:W4:Y:S01]  /*0060*/  LDC.64 R6, c[0x0][0x218] ;  /* 0x00008600ff067b82 */ /* 0x000f220000000a00 */
[----:B-1----:R-:W-:-:S05]  /*0070*/  IMAD.SHL.U32 R0, R0, 0x2, RZ ;  /* 0x0000000200007824 */ /* 0x002fca00078e00ff */
[----:B------:R-:W-:-:S05]  /*0080*/  LOP3.LUT R0, R0, 0x1fe, RZ, 0xc0, !PT ;  /* 0x000001fe00007812 */ /* 0x000fca00078ec0ff */
[----:B---3--:R-:W-:-:S05]  /*0090*/  IMAD R0, R3, 0x200, R0 ;  /* 0x0000020003007824 */ /* 0x008fca00078e0200 */
[----:B------:R-:W-:-:S04]  /*00a0*/  SHF.R.S32.HI R5, RZ, 0x1f, R0 ;  /* 0x0000001fff057819 */ /* 0x000fc80000011400 */
[----:B------:R-:W-:-:S04]  /*00b0*/  LEA.HI R4, R5, R0, RZ, 0x6 ;  /* 0x0000000005047211 */ /* 0x000fc800078f30ff */
[----:B------:R-:W-:-:S04]  /*00c0*/  SHF.R.S32.HI R2, RZ, 0x6, R4 ;  /* 0x00000006ff027819 */ /* 0x000fc80000011404 */
[----:B------:R-:W-:-:S04]  /*00d0*/  LEA.HI R8, R2, R2, RZ, 0x6 ;  /* 0x0000000202087211 */ /* 0x000fc800078f30ff */
[----:B------:R-:W-:Y:S02]  /*00e0*/  LOP3.LUT R11, R8, 0xffffffc0, RZ, 0xc0, !PT ;  /* 0xffffffc0080b7812 */ /* 0x000fe400078ec0ff */
[----:B------:R-:W1:Y:S03]  /*00f0*/  LDC.64 R8, c[0x0][0x238] ;  /* 0x00008e00ff087b82 */ /* 0x000e660000000a00 */
[----:B------:R-:W-:Y:S01]  /*0100*/  IMAD.IADD R2, R2, 0x1, -R11 ;  /* 0x0000000102027824 */ /* 0x000fe200078e0a0b */
[----:B------:R-:W-:-:S03]  /*0110*/  LOP3.LUT R11, R4, 0xffffffc0, RZ, 0xc0, !PT ;  /* 0xffffffc0040b7812 */ /* 0x000fc600078ec0ff */
[----:B--2---:R-:W-:-:S06]  /*0120*/  IMAD.WIDE R16, R2, 0x8, R16 ;  /* 0x0000000802107825 */ /* 0x004fcc00078e0210 */
[----:B------:R-:W2:Y:S01]  /*0130*/  LDG.E.EL.64 R16, desc[UR4][R16.64] ;  /* 0x0000000410107981 */ /* 0x000ea2000c2e1b00 */
[----:B------:R-:W-:-:S04]  /*0140*/  IMAD.IADD R4, R0, 0x1, -R11 ;  /* 0x0000000100047824 */ /* 0x000fc800078e0a0b */
[----:B----4-:R-:W-:-:S04]  /*0150*/  IMAD.WIDE R12, R4, 0x8, R6 ;  /* 0x00000008040c7825 */ /* 0x010fc800078e0206 */
[----:B-1----:R-:W-:Y:S02]  /*0160*/  IMAD.WIDE R6, R2, 0x8, R8 ;  /* 0x0000000802067825 */ /* 0x002fe400078e0208 */
[----:B------:R-:W3:Y:S01]  /*0170*/  LDG.E.EL.128 R12, desc[UR4][R12.64] ;  /* 0x000000040c0c7981 */ /* 0x000ee2000c2e1d00 */
[----:B------:R-:W1:Y:S03]  /*0180*/  LDC.64 R8, c[0x0][0x240] ;  /* 0x00009000ff087b82 */ /* 0x000e660000000a00 */
[----:B------:R-:W4:Y:S01]  /*0190*/  LDG.E.EL.64 R6, desc[UR4][R6.64] ;  /* 0x0000000406067981 */ /* 0x000f22000c2e1b00 */
[----:B-1----:R-:W-:-:S06]  /*01a0*/  IMAD.WIDE R8, R4, 0x8, R8 ;  /* 0x0000000804087825 */ /* 0x002fcc00078e0208 */
[----:B------:R-:W5:Y:S01]  /*01b0*/  LDG.E.EL.128 R8, desc[UR4][R8.64] ;  /* 0x0000000408087981 */ /* 0x000f62000c2e1d00 */
[----:B------:R-:W-:-:S04]  /*01c0*/  SHF.R.S32.HI R3, RZ, 0x16, R3 ;  /* 0x00000016ff037819 */ /* 0x000fc80000011403 */
[----:B------:R-:W-:Y:S02]  /*01d0*/  SGXT R3, R3, 0x1 ;  /* 0x000000010303781a */ /* 0x000fe40000000200 */
[----:B--2---:R-:W-:-:S04]  /*01e0*/  SHF.R.U32.HI R19, RZ, 0x1c, R17 ;  /* 0x0000001cff137819 */ /* 0x004fc80000011611 */
[----:B------:R-:W-:-:S04]  /*01f0*/  LOP3.LUT R19, R19, 0x8, RZ, 0xc0, !PT ;  /* 0x0000000813137812 */ /* 0x000fc800078ec0ff */
[----:B------:R-:W-:Y:S02]  /*0200*/  IADD3 R20, P0, R16, R19, RZ ;  /* 0x0000001310147210 */ /* 0x000fe40007f1e0ff */
[----:B---3--:R-:W-:-:S03]  /*0210*/  LEA R19, P1, R14, UR6, 0x2 ;  /* 0x000000060e137c11 */ /* 0x008fc6000f8210ff */
[----:B------:R-:W-:Y:S01]  /*0220*/  IMAD.X R21, RZ, RZ, R17, P0 ;  /* 0x000000ffff157224 */ /* 0x000fe200000e0611 */
[C---:B------:R-:W-:Y:S02]  /*0230*/  LEA R22, P0, R12.reuse, UR6, 0x2 ;  /* 0x000000060c167c11 */ /* 0x040fe4000f8010ff */
[----:B------:R-:W-:Y:S02]  /*0240*/  SHF.R.U32.HI R18, RZ, 0x1a, R13 ;  /* 0x0000001aff127819 */ /* 0x000fe4000001160d */
[----:B----4-:R-:W-:Y:S02]  /*0250*/  SHF.R.U32.HI R17, RZ, 0x1c, R7 ;  /* 0x0000001cff117819 */ /* 0x010fe40000011607 */
[----:B------:R-:W-:Y:S02]  /*0260*/  LEA.HI.X R13, R12, UR7, R13, 0x2, P0 ;  /* 0x000000070c0d7c11 */ /* 0x000fe400080f140d */
[--C-:B------:R-:W-:Y:S02]  /*0270*/  SHF.R.U32.HI R12, RZ, 0x1a, R15.reuse ;  /* 0x0000001aff0c7819 */ /* 0x100fe4000001160f */
[----:B------:R-:W-:-:S02]  /*0280*/  LEA.HI.X R16, R14, UR7, R15, 0x2, P1 ;  /* 0x000000070e107c11 */ /* 0x000fc400088f140f */
[----:B------:R-:W-:Y:S02]  /*0290*/  LOP3.LUT R15, R17, 0x8, RZ, 0xc0, !PT ;  /* 0x00000008110f7812 */ /* 0x000fe400078ec0ff */
[----:B------:R-:W-:Y:S02]  /*02a0*/  LOP3.LUT R17, R18, 0x20, RZ, 0xc0, !PT ;  /* 0x0000002012117812 */ /* 0x000fe400078ec0ff */
[----:B------:R-:W-:Y:S02]  /*02b0*/  IADD3 R18, P2, R6, R15, RZ ;  /* 0x0000000f06127210 */ /* 0x000fe40007f5e0ff */
[----:B------:R-:W-:Y:S01]  /*02c0*/  LOP3.LUT R12, R12, 0x20, RZ, 0xc0, !PT ;  /* 0x000000200c0c7812 */ /* 0x000fe200078ec0ff */
[----:B------:R-:W1:Y:S01]  /*02d0*/  LDC.64 R14, c[0x0][0x228] ;  /* 0x00008a00ff0e7b82 */ /* 0x000e620000000a00 */
[----:B------:R-:W-:Y:S01]  /*02e0*/  IADD3 R17, P0, R17, R22, RZ ;  /* 0x0000001611117210 */ /* 0x000fe20007f1e0ff */
[----:B------:R-:W-:Y:S01]  /*02f0*/  IMAD.X R7, RZ, RZ, R7, P2 ;  /* 0x000000ffff077224 */ /* 0x000fe200010e0607 */
[----:B------:R-:W-:-:S02]  /*0300*/  IADD3 R19, P1, R12, R19, RZ ;  /* 0x000000130c137210 */ /* 0x000fc40007f3e0ff */
[----:B------:R-:W-:Y:S01]  /*0310*/  LEA.HI R12, R3, R0, RZ, 0xc ;  /* 0x00000000030c7211 */ /* 0x000fe200078f60ff */
[----:B------:R-:W-:Y:S01]  /*0320*/  IMAD.X R13, RZ, RZ, R13, P0 ;  /* 0x000000ffff0d7224 */ /* 0x000fe200000e060d */
[C---:B------:R-:W-:Y:S01]  /*0330*/  SHF.L.U64.HI R3, R20.reuse, 0x5, R21 ;  /* 0x0000000514037819 */ /* 0x040fe20000010215 */
[----:B------:R-:W-:Y:S01]  /*0340*/  IMAD.SHL.U32 R20, R20, 0x20, RZ ;  /* 0x0000002014147824 */ /* 0x000fe200078e00ff */
[C---:B------:R-:W-:Y:S01]  /*0350*/  SHF.L.U64.HI R6, R18.reuse, 0x5, R7 ;  /* 0x0000000512067819 */ /* 0x040fe20000010207 */
[----:B------:R-:W-:Y:S01]  /*0360*/  IMAD.SHL.U32 R18, R18, 0x20, RZ ;  /* 0x0000002012127824 */ /* 0x000fe200078e00ff */
[----:B------:R-:W-:Y:S01]  /*0370*/  SHF.R.S32.HI R12, RZ, 0xc, R12 ;  /* 0x0000000cff0c7819 */ /* 0x000fe2000001140c */
[----:B------:R-:W-:Y:S01]  /*0380*/  IMAD.X R7, RZ, RZ, R16, P1 ;  /* 0x000000ffff077224 */ /* 0x000fe200008e0610 */
[----:B------:R-:W-:Y:S02]  /*0390*/  IADD3 R28, P0, R20, R17, RZ ;  /* 0x00000011141c7210 */ /* 0x000fe40007f1e0ff */
[----:B------:R-:W-:-:S02]  /*03a0*/  IADD3 R16, P2, R18, R17, RZ ;  /* 0x0000001112107210 */ /* 0x000fc40007f5e0ff */
[----:B------:R-:W-:Y:S01]  /*03b0*/  IADD3 R26, P1, R19, R20, RZ ;  /* 0x00000014131a7210 */ /* 0x000fe20007f3e0ff */
[--C-:B------:R-:W-:Y:S02]  /*03c0*/  IMAD.X R29, R3, 0x1, R13.reuse, P0 ;  /* 0x00000001031d7824 */ /* 0x100fe400000e060d */
[----:B------:R-:W-:Y:S01]  /*03d0*/  IMAD.X R17, R6, 0x1, R13, P2 ;  /* 0x0000000106117824 */ /* 0x000fe200010e060d */
[----:B-----5:R-:W-:Y:S01]  /*03e0*/  SHF.R.U32.HI R21, RZ, 0x1a, R11 ;  /* 0x0000001aff157819 */ /* 0x020fe2000001160b */
[C---:B------:R-:W-:Y:S01]  /*03f0*/  IMAD.SHL.U32 R13, R12.reuse, 0x40, RZ ;  /* 0x000000400c0d7824 */ /* 0x040fe200078e00ff */
[----:B------:R-:W-:Y:S01]  /*0400*/  IADD3.X R27, R7, R3, RZ, P1, !PT ;  /* 0x00000003071b7210 */ /* 0x000fe20000ffe4ff */
[----:B-1----:R-:W-:-:S04]  /*0410*/  IMAD.WIDE R14, R12, 0x4, R14 ;  /* 0x000000040c0e7825 */ /* 0x002fc800078e020e */
[C---:B------:R-:W-:Y:S01]  /*0420*/  IMAD.WIDE R16, R13.reuse, 0x4, R16 ;  /* 0x000000040d107825 */ /* 0x040fe200078e0210 */
[----:B------:R1:W2:Y:S03]  /*0430*/  LDG.E.EL R25, desc[UR4][R14.64] ;  /* 0x000000040e197981 */ /* 0x0002a6000c2e1900 */
[----:B------:R-:W-:Y:S01]  /*0440*/  IMAD.WIDE R28, R13, 0x4, R28 ;  /* 0x000000040d1c7825 */ /* 0x000fe200078e021c */
[----:B------:R3:W2:Y:S01]  /*0450*/  LDG.E.EL R24, desc[UR4][R16.64] ;  /* 0x0000000410187981 */ /* 0x0006a2000c2e1900 */
[----:B------:R-:W-:Y:S02]  /*0460*/  LOP3.LUT R21, R21, 0x20, RZ, 0xc0, !PT ;  /* 0x0000002015157812 */ /* 0x000fe400078ec0ff */
[----:B------:R-:W-:Y:S01]  /*0470*/  IMAD.WIDE R26, R13, 0x4, R26 ;  /* 0x000000040d1a7825 */ /* 0x000fe200078e021a */
[----:B------:R4:W5:Y:S01]  /*0480*/  LDG.E.EL R22, desc[UR4][R28.64] ;  /* 0x000000041c167981 */ /* 0x000962000c2e1900 */
[----:B-1----:R-:W-:-:S03]  /*0490*/  LEA R14, P1, R10, UR6, 0x2 ;  /* 0x000000060a0e7c11 */ /* 0x002fc6000f8210ff */
[----:B------:R-:W5:Y:S01]  /*04a0*/  LDG.E.EL R23, desc[UR4][R26.64] ;  /* 0x000000041a177981 */ /* 0x000f62000c2e1900 */
[C---:B---3--:R-:W-:Y:S02]  /*04b0*/  LEA R16, P0, R8.reuse, UR6, 0x2 ;  /* 0x0000000608107c11 */ /* 0x048fe4000f8010ff */
[--C-:B----4-:R-:W-:Y:S02]  /*04c0*/  SHF.R.U32.HI R29, RZ, 0x1a, R9.reuse ;  /* 0x0000001aff1d7819 */ /* 0x110fe40000011609 */
[----:B------:R-:W-:Y:S02]  /*04d0*/  LEA.HI.X R17, R8, UR7, R9, 0x2, P0 ;  /* 0x0000000708117c11 */ /* 0x000fe400080f1409 */
[----:B------:R-:W1:Y:S01]  /*04e0*/  LDC.64 R8, c[0x0][0x230] ;  /* 0x00008c00ff087b82 */ /* 0x000e620000000a00 */
[----:B------:R-:W-:-:S04]  /*04f0*/  LOP3.LUT R29, R29, 0x20, RZ, 0xc0, !PT ;  /* 0x000000201d1d7812 */ /* 0x000fc800078ec0ff */
[----:B------:R-:W-:Y:S02]  /*0500*/  IADD3 R29, P0, R29, R16, RZ ;  /* 0x000000101d1d7210 */ /* 0x000fe40007f1e0ff */
[----:B------:R-:W-:Y:S02]  /*0510*/  LEA.HI.X R11, R10, UR7, R11, 0x2, P1 ;  /* 0x000000070a0b7c11 */ /* 0x000fe400088f140b */
[----:B------:R-:W-:Y:S01]  /*0520*/  IADD3 R21, P2, R21, R14, RZ ;  /* 0x0000000e15157210 */ /* 0x000fe20007f5e0ff */
[----:B------:R-:W-:Y:S01]  /*0530*/  IMAD.X R17, RZ, RZ, R17, P0 ;  /* 0x000000ffff117224 */ /* 0x000fe200000e0611 */
[----:B------:R-:W-:Y:S02]  /*0540*/  IADD3 R10, P0, R18, R19, RZ ;  /* 0x00000013120a7210 */ /* 0x000fe40007f1e0ff */
[----:B------:R-:W-:Y:S02]  /*0550*/  IADD3 R14, P1, R29, R18, RZ ;  /* 0x000000121d0e7210 */ /* 0x000fe40007f3e0ff */
[----:B------:R-:W-:-:S02]  /*0560*/  IADD3 R16, P4, R29, R20, RZ ;  /* 0x000000141d107210 */ /* 0x000fc40007f9e0ff */
[----:B------:R-:W-:Y:S02]  /*0570*/  IADD3 R18, P3, R21, R18, RZ ;  /* 0x0000001215127210 */ /* 0x000fe40007f7e0ff */
[----:B------:R-:W-:Y:S01]  /*0580*/  IADD3 R20, P5, R21, R20, RZ ;  /* 0x0000001415147210 */ /* 0x000fe20007fbe0ff */
[----:B------:R-:W-:Y:S01]  /*0590*/  IMAD.X R21, RZ, RZ, R11, P2 ;  /* 0x000000ffff157224 */ /* 0x000fe200010e060b */
[----:B------:R-:W-:Y:S01]  /*05a0*/  IADD3.X R15, R17, R6, RZ, P1, !PT ;  /* 0x00000006110f7210 */ /* 0x000fe20000ffe4ff */
[----:B------:R-:W-:Y:S02]  /*05b0*/  IMAD.X R11, R6, 0x1, R7, P0 ;  /* 0x00000001060b7824 */ /* 0x000fe400000e0607 */
[----:B------:R-:W-:Y:S02]  /*05c0*/  IMAD.X R19, R21, 0x1, R6, P3 ;  /* 0x0000000115137824 */ /* 0x000fe400018e0606 */
[--C-:B------:R-:W-:Y:S01]  /*05d0*/  IMAD.X R17, R17, 0x1, R3.reuse, P4 ;  /* 0x0000000111117824 */ /* 0x100fe200020e0603 */
[----:B------:R-:W3:Y:S01]  /*05e0*/  LDC.64 R6, c[0x0][0x250] ;  /* 0x00009400ff067b82 */ /* 0x000ee20000000a00 */
[----:B------:R-:W-:-:S02]  /*05f0*/  IMAD.X R21, R21, 0x1, R3, P5 ;  /* 0x0000000115157824 */ /* 0x000fc400028e0603 */
[----:B------:R-:W-:-:S04]  /*0600*/  IMAD.WIDE R14, R13, 0x4, R14 ;  /* 0x000000040d0e7825 */ /* 0x000fc800078e020e */
[C---:B------:R-:W-:Y:S02]  /*0610*/  IMAD.WIDE R16, R13.reuse, 0x4, R16 ;  /* 0x000000040d107825 */ /* 0x040fe400078e0210 */
[----:B------:R-:W4:Y:S02]  /*0620*/  LDG.E.EL R14, desc[UR4][R14.64] ;  /* 0x000000040e0e7981 */ /* 0x000f24000c2e1900 */
[C---:B------:R-:W-:Y:S02]  /*0630*/  IMAD.WIDE R10, R13.reuse, 0x4, R10 ;  /* 0x000000040d0a7825 */ /* 0x040fe400078e020a */
[----:B------:R-:W4:Y:S02]  /*0640*/  LDG.E.EL R16, desc[UR4][R16.64] ;  /* 0x0000000410107981 */ /* 0x000f24000c2e1900 */
[C---:B------:R-:W-:Y:S02]  /*0650*/  IMAD.WIDE R18, R13.reuse, 0x4, R18 ;  /* 0x000000040d127825 */ /* 0x040fe400078e0212 */
[----:B------:R-:W4:Y:S02]  /*0660*/  LDG.E.EL R10, desc[UR4][R10.64] ;  /* 0x000000040a0a7981 */ /* 0x000f24000c2e1900 */
[----:B------:R-:W-:-:S02]  /*0670*/  IMAD.WIDE R20, R13, 0x4, R20 ;  /* 0x000000040d147825 */ /* 0x000fc400078e0214 */
[----:B------:R-:W4:Y:S02]  /*0680*/  LDG.E.EL R18, desc[UR4][R18.64] ;  /* 0x0000000412127981 */ /* 0x000f24000c2e1900 */
[----:B-1----:R-:W-:Y:S02]  /*0690*/  IMAD.WIDE R8, R12, 0x4, R8 ;  /* 0x000000040c087825 */ /* 0x002fe400078e0208 */
[----:B------:R-:W1:Y:S01]  /*06a0*/  LDC.64 R12, c[0x0][0x248] ;  /* 0x00009200ff0c7b82 */ /* 0x000e620000000a00 */
[----:B------:R-:W4:Y:S04]  /*06b0*/  LDG.E.EL R20, desc[UR4][R20.64] ;  /* 0x0000000414147981 */ /* 0x000f28000c2e1900 */
[----:B------:R-:W4:Y:S01]  /*06c0*/  LDG.E.EL R8, desc[UR4][R8.64] ;  /* 0x0000000408087981 */ /* 0x000f22000c2e1900 */
[----:B---3--:R-:W-:-:S05]  /*06d0*/  IMAD.WIDE R6, R2, 0x4, R6 ;  /* 0x0000000402067825 */ /* 0x008fca00078e0206 */
[----:B------:R3:W4:Y:S01]  /*06e0*/  LDG.E.EL R2, desc[UR4][R6.64] ;  /* 0x0000000406027981 */ /* 0x000722000c2e1900 */
[----:B-1----:R-:W-:-:S06]  /*06f0*/  IMAD.WIDE R12, R4, 0x4, R12 ;  /* 0x00000004040c7825 */ /* 0x002fcc00078e020c */
[----:B------:R-:W4:Y:S01]  /*0700*/  LDG.E.EL.64 R12, desc[UR4][R12.64] ;  /* 0x000000040c0c7981 */ /* 0x000f22000c2e1b00 */
[----:B------:R-:W-:Y:S02]  /*0710*/  LEA.HI R3, R5, R0, RZ, 0x12 ;  /* 0x0000000005037211 */ /* 0x000fe400078f90ff */
[----:B------:R-:W1:Y:S02]  /*0720*/  LDC.64 R4, c[0x0][0x258] ;  /* 0x00009600ff047b82 */ /* 0x000e640000000a00 */
[----:B---3--:R-:W-:Y:S02]  /*0730*/  LOP3.LUT R7, R3, 0xfffc0000, RZ, 0xc0, !PT ;  /* 0xfffc000003077812 */ /* 0x008fe400078ec0ff */
[----:B------:R-:W-:-:S03]  /*0740*/  SHF.R.S32.HI R3, RZ, 0x12, R3 ;  /* 0x00000012ff037819 */ /* 0x000fc60000011403 */
[----:B------:R-:W-:-:S04]  /*0750*/  IMAD.IADD R0, R0, 0x1, -R7 ;  /* 0x0000000100007824 */ /* 0x000fc800078e0a07 */
[----:B------:R-:W-:-:S04]  /*0760*/  IMAD R3, R3, 0x140000, R0 ;  /* 0x0014000003037824 */ /* 0x000fc800078e0200 */
[----:B-1----:R-:W-:-:S04]  /*0770*/  IMAD.WIDE R4, R3, 0x4, R4 ;  /* 0x0000000403047825 */ /* 0x002fc800078e0204 */
[C---:B--2---:R-:W-:Y:S01]  /*0780*/  FADD R11, -R25.reuse, R24 ;  /* 0x00000018190b7221 */ /* 0x044fe20000000100 */
[C---:B-----5:R-:W-:Y:S01]  /*0790*/  FADD R15, -R25.reuse, R22 ;  /* 0x00000016190f7221 */ /* 0x060fe20000000100 */
[C---:B------:R-:W-:Y:S01]  /*07a0*/  FADD R23, -R25.reuse, R23 ;  /* 0x0000001719177221 */ /* 0x040fe20000000100 */
[C---:B----4-:R-:W-:Y:S01]  /*07b0*/  FADD R19, -R25.reuse, R14 ;  /* 0x0000000e19137221 */ /* 0x050fe20000000100 */
[C---:B------:R-:W-:Y:S01]  /*07c0*/  FADD R17, -R25.reuse, R16 ;  /* 0x0000001019117221 */ /* 0x040fe20000000100 */
[C---:B0-----:R-:W-:Y:S01]  /*07d0*/  FADD R9, -R25.reuse, R10 ;  /* 0x0000000a19097221 */ /* 0x041fe20000000100 */
[C---:B------:R-:W-:Y:S01]  /*07e0*/  FADD R21, -R25.reuse, R18 ;  /* 0x0000001219157221 */ /* 0x040fe20000000100 */
[----:B------:R-:W-:Y:S01]  /*07f0*/  FADD R25, -R25, R20 ;  /* 0x0000001419197221 */ /* 0x000fe20000000100 */
[C---:B------:R-:W-:Y:S01]  /*0800*/  FMUL R11, R8.reuse, R11 ;  /* 0x0000000b080b7220 */ /* 0x040fe20000400000 */
[C---:B------:R-:W-:Y:S01]  /*0810*/  FMUL R15, R8.reuse, R15 ;  /* 0x0000000f080f7220 */ /* 0x040fe20000400000 */
[C---:B------:R-:W-:Y:S01]  /*0820*/  FMUL R19, R8.reuse, R19 ;  /* 0x0000001308137220 */ /* 0x040fe20000400000 */
[C---:B------:R-:W-:Y:S01]  /*0830*/  FMUL R17, R8.reuse, R17 ;  /* 0x0000001108117220 */ /* 0x040fe20000400000 */
[C---:B------:R-:W-:Y:S01]  /*0840*/  FMUL R23, R8.reuse, R23 ;  /* 0x0000001708177220 */ /* 0x040fe20000400000 */
[C---:B------:R-:W-:Y:S01]  /*0850*/  FMUL R9, R8.reuse, R9 ;  /* 0x0000000908097220 */ /* 0x040fe20000400000 */
[C---:B------:R-:W-:Y:S01]  /*0860*/  FMUL R21, R8.reuse, R21 ;  /* 0x0000001508157220 */ /* 0x040fe20000400000 */
[----:B------:R-:W-:Y:S01]  /*0870*/  FMUL R25, R8, R25 ;  /* 0x0000001908197220 */ /* 0x000fe20000400000 */
[----:B------:R-:W-:-:S02]  /*0880*/  FSETP.GEU.AND P6, PT, R11, RZ, PT ;  /* 0x000000ff0b00720b */ /* 0x000fc40003fce000 */
[----:B------:R-:W-:Y:S02]  /*0890*/  FSETP.GEU.AND P4, PT, R15, RZ, PT ;  /* 0x000000ff0f00720b */ /* 0x000fe40003f8e000 */
[----:B------:R-:W-:Y:S02]  /*08a0*/  FSEL R11, R11, RZ, P6 ;  /* 0x000000ff0b0b7208 */ /* 0x000fe40003000000 */
[----:B------:R-:W-:Y:S02]  /*08b0*/  FSETP.GEU.AND P5, PT, R19, RZ, PT ;  /* 0x000000ff1300720b */ /* 0x000fe40003fae000 */
[----:B------:R-:W-:Y:S02]  /*08c0*/  FSETP.GEU.AND P3, PT, R17, RZ, PT ;  /* 0x000000ff1100720b */ /* 0x000fe40003f6e000 */
[----:B------:R-:W-:Y:S02]  /*08d0*/  FSETP.GEU.AND P2, PT, R23, RZ, PT ;  /* 0x000000ff1700720b */ /* 0x000fe40003f4e000 */
[----:B------:R-:W-:-:S02]  /*08e0*/  FSETP.GEU.AND P1, PT, R9, RZ, PT ;  /* 0x000000ff0900720b */ /* 0x000fc40003f2e000 */
[----:B------:R-:W-:Y:S02]  /*08f0*/  FSETP.GEU.AND P0, PT, R21, RZ, PT ;  /* 0x000000ff1500720b */ /* 0x000fe40003f0e000 */
[----:B------:R-:W-:Y:S02]  /*0900*/  FSETP.GEU.AND P6, PT, R25, RZ, PT ;  /* 0x000000ff1900720b */ /* 0x000fe40003fce000 */
[----:B------:R-:W-:Y:S02]  /*0910*/  FSEL R6, R19, RZ, P5 ;  /* 0x000000ff13067208 */ /* 0x000fe40002800000 */
[----:B------:R-:W-:Y:S02]  /*0920*/  FSEL R15, R15, RZ, P4 ;  /* 0x000000ff0f0f7208 */ /* 0x000fe40002000000 */
[----:B------:R-:W-:Y:S02]  /*0930*/  FSEL R8, R17, RZ, P3 ;  /* 0x000000ff11087208 */ /* 0x000fe40001800000 */
[----:B------:R-:W-:-:S02]  /*0940*/  FSEL R14, R23, RZ, P2 ;  /* 0x000000ff170e7208 */ /* 0x000fc40001000000 */
[----:B------:R-:W-:Y:S02]  /*0950*/  FSEL R10, R9, RZ, P1 ;  /* 0x000000ff090a7208 */ /* 0x000fe40000800000 */
[----:B------:R-:W-:Y:S02]  /*0960*/  FSEL R21, R21, RZ, P0 ;  /* 0x000000ff15157208 */ /* 0x000fe40000000000 */
[----:B------:R-:W-:Y:S01]  /*0970*/  FSEL R25, R25, RZ, P6 ;  /* 0x000000ff19197208 */ /* 0x000fe20003000000 */
[----:B------:R-:W-:Y:S01]  /*0980*/  FADD R6, -R11, R6 ;  /* 0x000000060b067221 */ /* 0x000fe20000000100 */
[----:B------:R-:W-:Y:S01]  /*0990*/  FADD R8, -R15, R8 ;  /* 0x000000080f087221 */ /* 0x000fe20000000100 */
[----:B------:R-:W-:Y:S02]  /*09a0*/  FADD R21, -R10, R21 ;  /* 0x000000150a157221 */ /* 0x000fe40000000100 */
[----:B------:R-:W-:Y:S01]  /*09b0*/  FADD R25, -R14, R25 ;  /* 0x000000190e197221 */ /* 0x000fe20000000100 */
[C---:B------:R-:W-:Y:S01]  /*09c0*/  FFMA R11, R12.reuse, R6, R11 ;  /* 0x000000060c0b7223 */ /* 0x040fe2000000000b */
[----:B------:R-:W-:Y:S01]  /*09d0*/  FFMA R8, R12, R8, R15 ;  /* 0x000000080c087223 */ /* 0x000fe2000000000f */
[C---:B------:R-:W-:Y:S01]  /*09e0*/  FFMA R21, R13.reuse, R21, R10 ;  /* 0x000000150d157223 */ /* 0x040fe2000000000a */
[----:B------:R-:W-:-:S02]  /*09f0*/  FFMA R14, R13, R25, R14 ;  /* 0x000000190d0e7223 */ /* 0x000fc4000000000e */
[----:B------:R-:W-:Y:S02]  /*0a00*/  FADD R8, -R11, R8 ;  /* 0x000000080b087221 */ /* 0x000fe40000000100 */
[----:B------:R-:W-:Y:S02]  /*0a10*/  FADD R14, -R21, R14 ;  /* 0x0000000e150e7221 */ /* 0x000fe40000000100 */
[C---:B------:R-:W-:Y:S02]  /*0a20*/  FFMA R8, R2.reuse, R8, R11 ;  /* 0x0000000802087223 */ /* 0x040fe4000000000b */
[----:B------:R-:W-:-:S05]  /*0a30*/  FFMA R9, R2, R14, R21 ;  /* 0x0000000e02097223 */ /* 0x000fca0000000015 */
[----:B------:R-:W-:Y:S01]  /*0a40*/  STG.E.64 desc[UR4][R4.64], R8 ;  /* 0x0000000804007986 */ /* 0x000fe2000c101b04 */
[----:B------:R-:W-:Y:S05]  /*0a50*/  EXIT ;  /* 0x000000000000794d */ /* 0x000fea0003800000 */
.L_x_0:
[----:B------:R-:W-:-:S00]  /*0a60*/  BRA `(.L_x_0) ;  /* 0xfffffffc00fc7947 */ /* 0x000fc0000383ffff */
[----:B------:R-:W-:-:S00]  /*0a70*/  NOP ;  /* 0x0000000000007918 */ /* 0x000fc00000000000 */
        /* <DEDUP_REMOVED lines=8> */
.L_x_1:


//--------------------- .nv.constant0.triton_poi_fused__unsafe_index_add_mul_sub_61 --------------------------
	.section	.nv.constant0.triton_poi_fused__unsafe_index_add_mul_sub_61,"a",@progbits
	.sectionflags	@""
	.align	4
.nv.constant0.triton_poi_fused__unsafe_index_add_mul_sub_61:
	.zero		612
